	.version 3.1
	.target sm_20

        .global .u64 mem0;
        .global .u64 mem1;
        .global .u32 mem2;
        .global .u16 mem3;

	.entry main 
	{
           .reg .u64 a, b, c;
           .reg .u32 i;
           .reg .s32 r;
           .reg .s16 shrt;
           .reg .pred p, q;
           

           ld.global.u64  a, [mem0];
           ld.global.u64  b, [mem1];
           add.u64        a, a, b;
           neg.s64        a, a;
           sub.s64        a, a, b;
           not.b64        a, a;
           and.b64        a, a, b;
           or.b64         a, a, b;
           xor.b64        a, a, b;
           mul.lo.u64     a, a, b;
           mul.hi.u64     a, a, b;
           mul.lo.s64     a, a, b;
           mul.hi.s64     a, a, b;
           min.s64        a, a, b;
           max.s64        a, a, b;
           ld.global.u32  i, [mem2];
           shl.b64        a, a, i;
           shr.u64        a, a, i;
           shr.s64        a, a, i;
           ld.global.s32  r, [mem2];
           cvt.s64.s32    b, r;
           and.b64        a, a, b;
           ld.global.s16  shrt, [mem3];
           cvt.s64.s16    b, shrt;
           or.b64         a, a, b;
           setp.lt.u64    p, a, b;
           set.u32.u64.eq i, a, b;
           setp.eq.u32    q, i, 3;
           and.pred       p, p, q;
        @p st.global.u64  [mem0], a;
           cvt.s32.s64    r, a;
           cvt.u32.u64    i, a;
           and.b32        r, r, i;
           st.global.u32  [mem2], r;
           cvt.s16.s64    shrt, a;
           st.global.s16  [mem3], shrt;

           bar.sync       0;

           ld.global.u64  a, [mem0];
           set.le.u32.u64 i, a, b;
           neg.s32        i, i;
           cvt.u64.u32    a, i;
           st.global.u64  [mem0], a;

           ld.global.u64  a, [mem0];
           cvt.u64.u64    a, a;
           st.global.u64  [mem0], a;

           bar.sync       0;

           ld.global.u64  a, [mem0];
           ld.global.u64  b, [mem1];
           ld.global.u64  c, [mem1 + 8];
           mad.lo.u64     a, a, b, c;
           mad.hi.u64     b, a, b, c;
           st.global.u64  [mem0], a;
           st.global.u64  [mem1], b;

           bar.sync       0;
           sad.u64        a, a, b, c;
           st.global.u64  [mem0], a;
           exit;
        }



// ===== COMPILED SASS (sm_100) =====

	.target	sm_100

	.elftype	@"ET_EXEC"


//--------------------- .note.nv.tkinfo           --------------------------
	.section	.note.nv.tkinfo,"",@"SHT_NOTE"
	.sectionflags	@"SHF_NOTE_NV_TKINFO"
	.tkinfo
        /*0018*/ 	.word	0x00000002
        /*0030*/ 	.string	""
        /*0030*/ 	.string	"ptxas"
        /*0030*/ 	.string	"Cuda compilation tools, release 13.0, V13.0.88"
        /*0030*/ 	.string	"Build cuda_13.0.r13.0/compiler.36424714_0"
        /*0030*/ 	.string	"-arch sm_100 "



//--------------------- .note.nv.cuinfo           --------------------------
	.section	.note.nv.cuinfo,"",@"SHT_NOTE"
	.sectionflags	@"SHF_NOTE_NV_CUINFO"
        /*0018*/ 	.short	0x0002
        /*001a*/ 	.short	0x0014
        /*001c*/ 	.short	0x0082
	.zero		2


//--------------------- .nv.info                  --------------------------
	.section	.nv.info,"",@"SHT_CUDA_INFO"
	.align	4


	//----- nvinfo : EIATTR_REGCOUNT
	.align		4
        /*0000*/ 	.byte	0x04, 0x2f
        /*0002*/ 	.short	(.L_5 - .L_4)
	.align		4
.L_4:
        /*0004*/ 	.word	index@(main)
        /*0008*/ 	.word	0x00000018


	//----- nvinfo : EIATTR_FRAME_SIZE
	.align		4
.L_5:
        /*000c*/ 	.byte	0x04, 0x11
        /*000e*/ 	.short	(.L_7 - .L_6)
	.align		4
.L_6:
        /*0010*/ 	.word	index@(main)
        /*0014*/ 	.word	0x00000000


	//----- nvinfo : EIATTR_MIN_STACK_SIZE
	.align		4
.L_7:
        /*0018*/ 	.byte	0x04, 0x12
        /*001a*/ 	.short	(.L_9 - .L_8)
	.align		4
.L_8:
        /*001c*/ 	.word	index@(main)
        /*0020*/ 	.word	0x00000000
.L_9:


//--------------------- .nv.compat                --------------------------
	.section	.nv.compat,"",@"SHT_CUDA_COMPAT_INFO"
	.align	4
        /*0000*/ 	.byte	0x02, 0x09, 0x00, 0x00, 0x02, 0x02, 0x01, 0x00, 0x02, 0x05, 0x05, 0x00, 0x03, 0x07, 0x01, 0x01
        /*0010*/ 	.byte	0x02, 0x03, 0x00, 0x00, 0x02, 0x06, 0x01, 0x00, 0x04, 0x0b, 0x08, 0x00, 0x09, 0x00, 0x00, 0x00
        /*0020*/ 	.byte	0x00, 0x00, 0x00, 0x00


//--------------------- .nv.info.main             --------------------------
	.section	.nv.info.main,"",@"SHT_CUDA_INFO"
	.sectionflags	@""
	.align	4


	//----- nvinfo : EIATTR_CUDA_API_VERSION
	.align		4
        /*0000*/ 	.byte	0x04, 0x37
        /*0002*/ 	.short	(.L_11 - .L_10)
.L_10:
        /*0004*/ 	.word	0x00000082


	//----- nvinfo : EIATTR_SPARSE_MMA_MASK
	.align		4
.L_11:
        /*0008*/ 	.byte	0x03, 0x50
        /*000a*/ 	.short	0x0000


	//----- nvinfo : EIATTR_MAXREG_COUNT
	.align		4
        /*000c*/ 	.byte	0x03, 0x1b
        /*000e*/ 	.short	0x00ff


	//----- nvinfo : EIATTR_NUM_BARRIERS
	.align		4
        /*0010*/ 	.byte	0x02, 0x4c
        /*0012*/ 	.byte	0x01
	.zero		1


	//----- nvinfo : EIATTR_MERCURY_ISA_VERSION
	.align		4
        /*0014*/ 	.byte	0x03, 0x5f
        /*0016*/ 	.short	0x0101


	//----- nvinfo : EIATTR_VRC_CTA_INIT_COUNT
	.align		4
        /*0018*/ 	.byte	0x02, 0x4a
	.zero		1
	.zero		1


	//----- nvinfo : EIATTR_EXIT_INSTR_OFFSETS
	.align		4
        /*001c*/ 	.byte	0x04, 0x1c
        /*001e*/ 	.short	(.L_13 - .L_12)


	//   ....[0]....
.L_12:
        /*0020*/ 	.word	0x00000730


	//----- nvinfo : EIATTR_SW_WAR
	.align		4
.L_13:
        /*0024*/ 	.byte	0x04, 0x36
        /*0026*/ 	.short	(.L_15 - .L_14)
.L_14:
        /*0028*/ 	.word	0x00000008
.L_15:


//--------------------- .nv.callgraph             --------------------------
	.section	.nv.callgraph,"",@"SHT_CUDA_CALLGRAPH"
	.align	4
	.sectionentsize	8
	.align		4
        /*0000*/ 	.word	0x00000000
	.align		4
        /*0004*/ 	.word	0xffffffff
	.align		4
        /*0008*/ 	.word	0x00000000
	.align		4
        /*000c*/ 	.word	0xfffffffe
	.align		4
        /*0010*/ 	.word	0x00000000
	.align		4
        /*0014*/ 	.word	0xfffffffd
	.align		4
        /*0018*/ 	.word	0x00000000
	.align		4
        /*001c*/ 	.word	0xfffffffc


//--------------------- .nv.constant4             --------------------------
	.section	.nv.constant4,"a",@progbits
	.align	8
	.align		8
.nv.constant4:
        /*0000*/ 	.dword	mem0
	.align		8
        /*0008*/ 	.dword	mem1
	.align		8
        /*0010*/ 	.dword	mem2
	.align		8
        /*0018*/ 	.dword	mem3


//--------------------- .text.main                --------------------------
	.section	.text.main,"ax",@progbits
	.align	128
.text.main:
        .type           main,@function
        .size           main,(.L_x_1 - main)
        .other          main,@"STO_CUDA_ENTRY STV_DEFAULT"
main:
[----:B------:R-:W-:Y:S08]  /*0000*/  LDC R1, c[0x0][0x37c] ;  /* 0x0000df00ff017b82 */ /* 0x000ff00000000800 */
[----:B------:R-:W0:Y:S01]  /*0010*/  LDC.64 R4, c[0x4][RZ] ;  /* 0x01000000ff047b82 */ /* 0x000e220000000a00 */
[----:B------:R-:W0:Y:S07]  /*0020*/  LDCU.64 UR4, c[0x0][0x358] ;  /* 0x00006b00ff0477ac */ /* 0x000e2e0008000a00 */
[----:B------:R-:W1:Y:S01]  /*0030*/  LDC.64 R2, c[0x4][0x8] ;  /* 0x01000200ff027b82 */ /* 0x000e620000000a00 */
[----:B0-----:R-:W2:Y:S04]  /*0040*/  LDG.E.64 R14, desc[UR4][R4.64] ;  /* 0x00000004040e7981 */ /* 0x001ea8000c1e1b00 */
[----:B-1----:R-:W2:Y:S03]  /*0050*/  LDG.E.64 R6, desc[UR4][R2.64] ;  /* 0x0000000402067981 */ /* 0x002ea6000c1e1b00 */
[----:B------:R-:W0:Y:S08]  /*0060*/  LDC.64 R10, c[0x4][0x10] ;  /* 0x01000400ff0a7b82 */ /* 0x000e300000000a00 */
[----:B------:R-:W1:Y:S01]  /*0070*/  LDC.64 R8, c[0x4][0x18] ;  /* 0x01000600ff087b82 */ /* 0x000e620000000a00 */
[----:B0-----:R-:W3:Y:S04]  /*0080*/  LDG.E R13, desc[UR4][R10.64] ;  /* 0x000000040a0d7981 */ /* 0x001ee8000c1e1900 */
[----:B-1----:R-:W4:Y:S01]  /*0090*/  LDG.E.S16 R0, desc[UR4][R8.64] ;  /* 0x0000000408007981 */ /* 0x002f22000c1e1700 */
[----:B--2---:R-:W-:-:S04]  /*00a0*/  IADD3 R17, P0, PT, R14, R6, RZ ;  /* 0x000000060e117210 */ /* 0x004fc80007f1e0ff */
[----:B------:R-:W-:-:S04]  /*00b0*/  IADD3 R17, P1, PT, R6, R17, RZ ;  /* 0x0000001106117210 */ /* 0x000fc80007f3e0ff */
[C---:B------:R-:W-:Y:S02]  /*00c0*/  IADD3.X R14, PT, PT, R7.reuse, R15, R7, P1, P0 ;  /* 0x0000000f070e7210 */ /* 0x040fe40000fe0407 */
[----:B------:R-:W-:Y:S02]  /*00d0*/  IADD3 R15, P0, PT, RZ, -R17, RZ ;  /* 0x80000011ff0f7210 */ /* 0x000fe40007f1e0ff */
[----:B------:R-:W-:Y:S02]  /*00e0*/  ISETP.LT.AND P1, PT, R7, RZ, PT ;  /* 0x000000ff0700720c */ /* 0x000fe40003f21270 */
[----:B------:R-:W-:Y:S01]  /*00f0*/  LOP3.LUT R15, R6, RZ, R15, 0x0, !PT ;  /* 0x000000ff060f7212 */ /* 0x000fe200078e000f */
[----:B------:R-:W-:-:S05]  /*0100*/  IMAD.X R17, RZ, RZ, ~R14, P0 ;  /* 0x000000ffff117224 */ /* 0x000fca00000e0e0e */
[----:B------:R-:W-:-:S05]  /*0110*/  LOP3.LUT R17, R7, RZ, R17, 0x0, !PT ;  /* 0x000000ff07117212 */ /* 0x000fca00078e0011 */
[----:B------:R-:W-:-:S04]  /*0120*/  IMAD R17, R17, R6, RZ ;  /* 0x0000000611117224 */ /* 0x000fc800078e02ff */
[----:B------:R-:W-:Y:S02]  /*0130*/  IMAD R17, R7, R15, R17 ;  /* 0x0000000f07117224 */ /* 0x000fe400078e0211 */
[----:B------:R-:W-:-:S04]  /*0140*/  IMAD.WIDE.U32 R14, R15, R6, RZ ;  /* 0x000000060f0e7225 */ /* 0x000fc800078e00ff */
[----:B------:R-:W-:-:S04]  /*0150*/  IMAD.IADD R21, R15, 0x1, R17 ;  /* 0x000000010f157824 */ /* 0x000fc800078e0211 */
[----:B------:R-:W-:-:S04]  /*0160*/  IMAD.WIDE.U32 R16, R21, R6, RZ ;  /* 0x0000000615107225 */ /* 0x000fc800078e00ff */
[----:B------:R-:W-:-:S04]  /*0170*/  IMAD.WIDE.U32 R16, P0, R7, R14, R16 ;  /* 0x0000000e07107225 */ /* 0x000fc80007800010 */
[----:B------:R-:W-:-:S04]  /*0180*/  IMAD.WIDE.U32 R14, R14, R6, RZ ;  /* 0x000000060e0e7225 */ /* 0x000fc800078e00ff */
[----:B------:R-:W-:Y:S01]  /*0190*/  IMAD.X R19, RZ, RZ, RZ, P0 ;  /* 0x000000ffff137224 */ /* 0x000fe200000e06ff */
[----:B------:R-:W-:Y:S01]  /*01a0*/  IADD3 RZ, P0, PT, R15, R16, RZ ;  /* 0x000000100fff7210 */ /* 0x000fe20007f1e0ff */
[----:B------:R-:W-:-:S04]  /*01b0*/  IMAD.MOV.U32 R18, RZ, RZ, R17 ;  /* 0x000000ffff127224 */ /* 0x000fc800078e0011 */
[----:B------:R-:W-:-:S04]  /*01c0*/  IMAD.WIDE.U32.X R14, R7, R21, R18, P0 ;  /* 0x00000015070e7225 */ /* 0x000fc800000e0412 */
        /* <DEDUP_REMOVED lines=10> */
[----:B------:R-:W-:-:S03]  /*0270*/  IMAD.WIDE.U32.X R16, R7, R15, R20, P0 ;  /* 0x0000000f07107225 */ /* 0x000fc600000e0414 */
[----:B------:R-:W-:-:S04]  /*0280*/  IADD3 R19, P0, PT, -R14, R16, RZ ;  /* 0x000000100e137210 */ /* 0x000fc80007f1e1ff */
[----:B------:R-:W-:Y:S01]  /*0290*/  SEL R19, R19, R16, P1 ;  /* 0x0000001013137207 */ /* 0x000fe20000800000 */
[----:B------:R-:W-:-:S03]  /*02a0*/  IMAD.X R21, R17, 0x1, ~R15, P0 ;  /* 0x0000000111157824 */ /* 0x000fc600000e0e0f */
[----:B------:R-:W-:Y:S02]  /*02b0*/  IADD3 R12, P0, PT, -R6, R19, RZ ;  /* 0x00000013060c7210 */ /* 0x000fe40007f1e1ff */
[----:B------:R-:W-:Y:S02]  /*02c0*/  SEL R17, R21, R17, P1 ;  /* 0x0000001115117207 */ /* 0x000fe40000800000 */
[----:B------:R-:W-:-:S03]  /*02d0*/  ISETP.LT.AND P1, PT, R15, RZ, PT ;  /* 0x000000ff0f00720c */ /* 0x000fc60003f21270 */
[----:B------:R-:W-:Y:S01]  /*02e0*/  IMAD.X R14, R17, 0x1, ~R7, P0 ;  /* 0x00000001110e7824 */ /* 0x000fe200000e0e07 */
[----:B------:R-:W-:-:S04]  /*02f0*/  SEL R15, R12, R19, P1 ;  /* 0x000000130c0f7207 */ /* 0x000fc80000800000 */
[----:B------:R-:W-:Y:S02]  /*0300*/  SEL R17, R14, R17, P1 ;  /* 0x000000110e117207 */ /* 0x000fe40000800000 */
[----:B------:R-:W-:Y:S02]  /*0310*/  ISETP.LT.U32.AND P0, PT, R15, R6, PT ;  /* 0x000000060f00720c */ /* 0x000fe40003f01070 */
[----:B---3--:R-:W-:Y:S02]  /*0320*/  SHF.R.S32.HI R14, RZ, 0x1f, R13 ;  /* 0x0000001fff0e7819 */ /* 0x008fe4000001140d */
[----:B------:R-:W-:-:S04]  /*0330*/  ISETP.LT.AND.EX P0, PT, R17, R7, PT, P0 ;  /* 0x000000071100720c */ /* 0x000fc80003f01300 */
[-C--:B------:R-:W-:Y:S02]  /*0340*/  SEL R15, R15, R6.reuse, P0 ;  /* 0x000000060f0f7207 */ /* 0x080fe40000000000 */
[----:B------:R-:W-:Y:S02]  /*0350*/  SEL R17, R17, R7, P0 ;  /* 0x0000000711117207 */ /* 0x000fe40000000000 */
[----:B------:R-:W-:-:S04]  /*0360*/  ISETP.GT.U32.AND P0, PT, R15, R6, PT ;  /* 0x000000060f00720c */ /* 0x000fc80003f04070 */
[----:B------:R-:W-:-:S04]  /*0370*/  ISETP.GT.AND.EX P0, PT, R17, R7, PT, P0 ;  /* 0x000000071100720c */ /* 0x000fc80003f04300 */
[----:B------:R-:W-:Y:S02]  /*0380*/  SEL R6, R15, R6, P0 ;  /* 0x000000060f067207 */ /* 0x000fe40000000000 */
[----:B------:R-:W-:Y:S02]  /*0390*/  SEL R12, R17, R7, P0 ;  /* 0x00000007110c7207 */ /* 0x000fe40000000000 */
[----:B----4-:R-:W-:Y:S02]  /*03a0*/  SHF.R.S32.HI R17, RZ, 0x1f, R0 ;  /* 0x0000001fff117819 */ /* 0x010fe40000011400 */
[CC--:B------:R-:W-:Y:S02]  /*03b0*/  SHF.L.U64.HI R12, R6.reuse, R13.reuse, R12 ;  /* 0x0000000d060c7219 */ /* 0x0c0fe4000001020c */
[----:B------:R-:W-:-:S04]  /*03c0*/  SHF.L.U32 R6, R6, R13, RZ ;  /* 0x0000000d06067219 */ /* 0x000fc800000006ff */
[-CC-:B------:R-:W-:Y:S02]  /*03d0*/  SHF.R.U64 R6, R6, R13.reuse, R12.reuse ;  /* 0x0000000d06067219 */ /* 0x180fe4000000120c */
[----:B------:R-:W-:-:S04]  /*03e0*/  SHF.R.U32.HI R12, RZ, R13, R12 ;  /* 0x0000000dff0c7219 */ /* 0x000fc8000001160c */
[-CC-:B------:R-:W-:Y:S02]  /*03f0*/  SHF.R.S64 R19, R6, R13.reuse, R12.reuse ;  /* 0x0000000d06137219 */ /* 0x180fe4000000100c */
[----:B------:R-:W-:Y:S02]  /*0400*/  SHF.R.S32.HI R15, RZ, R13, R12 ;  /* 0x0000000dff0f7219 */ /* 0x000fe4000001140c */
[----:B------:R-:W-:Y:S02]  /*0410*/  LOP3.LUT R19, R0, R19, R13, 0xf8, !PT ;  /* 0x0000001300137212 */ /* 0x000fe400078ef80d */
[----:B------:R-:W-:Y:S02]  /*0420*/  LOP3.LUT R15, R17, R15, R14, 0xf8, !PT ;  /* 0x0000000f110f7212 */ /* 0x000fe400078ef80e */
[CC--:B------:R-:W-:Y:S02]  /*0430*/  ISETP.EQ.U32.AND P0, PT, R19.reuse, R0.reuse, PT ;  /* 0x000000001300720c */ /* 0x0c0fe40003f02070 */
[----:B------:R-:W-:-:S02]  /*0440*/  ISETP.LT.U32.AND P1, PT, R19, R0, PT ;  /* 0x000000001300720c */ /* 0x000fc40003f21070 */
[----:B------:R-:W-:-:S04]  /*0450*/  ISETP.EQ.U32.AND.EX P0, PT, R15, R17, PT, P0 ;  /* 0x000000110f00720c */ /* 0x000fc80003f02100 */
[----:B------:R-:W-:-:S04]  /*0460*/  SEL R6, RZ, 0xffffffff, !P0 ;  /* 0xffffffffff067807 */ /* 0x000fc80004000000 */
[----:B------:R-:W-:-:S04]  /*0470*/  ISETP.NE.U32.AND P0, PT, R6, 0x3, PT ;  /* 0x000000030600780c */ /* 0x000fc80003f05070 */
[----:B------:R-:W-:-:S13]  /*0480*/  ISETP.LT.U32.AND.EX P0, PT, R15, R17, !P0, P1 ;  /* 0x000000110f00720c */ /* 0x000fda0004701110 */
[----:B------:R-:W-:-:S05]  /*0490*/  @P0 IMAD.MOV.U32 R14, RZ, RZ, R19 ;  /* 0x000000ffff0e0224 */ /* 0x000fca00078e0013 */
[----:B------:R-:W-:Y:S04]  /*04a0*/  @P0 STG.E.64 desc[UR4][R4.64], R14 ;  /* 0x0000000e04000986 */ /* 0x000fe8000c101b04 */
[----:B------:R0:W-:Y:S04]  /*04b0*/  STG.E desc[UR4][R10.64], R19 ;  /* 0x000000130a007986 */ /* 0x0001e8000c101904 */
[----:B------:R1:W-:Y:S01]  /*04c0*/  STG.E.S16 desc[UR4][R8.64], R19 ;  /* 0x0000001308007986 */ /* 0x0003e2000c101704 */
[----:B------:R-:W-:Y:S06]  /*04d0*/  BAR.SYNC.DEFER_BLOCKING 0x0 ;  /* 0x0000000000007b1d */ /* 0x000fec0000010000 */
[----:B------:R-:W2:Y:S01]  /*04e0*/  LDG.E.64 R6, desc[UR4][R4.64] ;  /* 0x0000000404067981 */ /* 0x000ea2000c1e1b00 */
[----:B------:R-:W-:Y:S01]  /*04f0*/  IMAD.MOV.U32 R13, RZ, RZ, RZ ;  /* 0x000000ffff0d7224 */ /* 0x000fe200078e00ff */
[----:B--2---:R-:W-:-:S04]  /*0500*/  ISETP.LE.U32.AND P0, PT, R6, R0, PT ;  /* 0x000000000600720c */ /* 0x004fc80003f03070 */
[----:B------:R-:W-:-:S04]  /*0510*/  ISETP.LE.U32.AND.EX P0, PT, R7, R17, PT, P0 ;  /* 0x000000110700720c */ /* 0x000fc80003f03100 */
[----:B------:R-:W-:-:S05]  /*0520*/  SEL R12, RZ, 0xffffffff, !P0 ;  /* 0xffffffffff0c7807 */ /* 0x000fca0004000000 */
[----:B------:R-:W-:-:S05]  /*0530*/  IMAD.MOV R12, RZ, RZ, -R12 ;  /* 0x000000ffff0c7224 */ /* 0x000fca00078e0a0c */
[----:B------:R-:W-:Y:S04]  /*0540*/  STG.E.64 desc[UR4][R4.64], R12 ;  /* 0x0000000c04007986 */ /* 0x000fe8000c101b04 */
[----:B------:R2:W-:Y:S01]  /*0550*/  STG.E.64 desc[UR4][R4.64], R12 ;  /* 0x0000000c04007986 */ /* 0x0005e2000c101b04 */
[----:B------:R-:W-:Y:S06]  /*0560*/  BAR.SYNC.DEFER_BLOCKING 0x0 ;  /* 0x0000000000007b1d */ /* 0x000fec0000010000 */
[----:B0-----:R-:W3:Y:S04]  /*0570*/  LDG.E.64 R10, desc[UR4][R4.64] ;  /* 0x00000004040a7981 */ /* 0x001ee8000c1e1b00 */
[----:B------:R-:W3:Y:S04]  /*0580*/  LDG.E.64 R14, desc[UR4][R2.64] ;  /* 0x00000004020e7981 */ /* 0x000ee8000c1e1b00 */
[----:B-1----:R-:W4:Y:S01]  /*0590*/  LDG.E.64 R8, desc[UR4][R2.64+0x8] ;  /* 0x0000080402087981 */ /* 0x002f22000c1e1b00 */
[----:B---3--:R-:W-:-:S02]  /*05a0*/  IMAD R11, R11, R14, RZ ;  /* 0x0000000e0b0b7224 */ /* 0x008fc400078e02ff */
[----:B----4-:R-:W-:-:S04]  /*05b0*/  IMAD.WIDE.U32 R6, R10, R14, R8 ;  /* 0x0000000e0a067225 */ /* 0x010fc800078e0008 */
[----:B------:R-:W-:-:S04]  /*05c0*/  IMAD R11, R10, R15, R11 ;  /* 0x0000000f0a0b7224 */ /* 0x000fc800078e020b */
[----:B------:R-:W-:-:S04]  /*05d0*/  IMAD.IADD R7, R7, 0x1, R11 ;  /* 0x0000000107077824 */ /* 0x000fc800078e020b */
[----:B------:R-:W-:Y:S01]  /*05e0*/  IMAD.WIDE.U32 R10, R7, R14, RZ ;  /* 0x0000000e070a7225 */ /* 0x000fe200078e00ff */
[----:B------:R-:W-:Y:S03]  /*05f0*/  STG.E.64 desc[UR4][R4.64], R6 ;  /* 0x0000000604007986 */ /* 0x000fe6000c101b04 */
[----:B------:R-:W-:-:S04]  /*0600*/  IMAD.WIDE.U32 R16, P0, R15, R6, R10 ;  /* 0x000000060f107225 */ /* 0x000fc8000780000a */
[----:B------:R-:W-:Y:S01]  /*0610*/  IMAD.WIDE.U32 R10, R6, R14, RZ ;  /* 0x0000000e060a7225 */ /* 0x000fe200078e00ff */
[----:B--2---:R-:W-:-:S04]  /*0620*/  IADD3 R12, P1, PT, R8, R17, RZ ;  /* 0x00000011080c7210 */ /* 0x004fc80007f3e0ff */
[----:B------:R-:W-:Y:S02]  /*0630*/  IADD3.X R13, PT, PT, RZ, R9, RZ, P0, P1 ;  /* 0x00000009ff0d7210 */ /* 0x000fe400007e24ff */
[----:B------:R-:W-:-:S05]  /*0640*/  IADD3 RZ, P0, PT, R11, R16, RZ ;  /* 0x000000100bff7210 */ /* 0x000fca0007f1e0ff */
[----:B------:R-:W-:-:S05]  /*0650*/  IMAD.WIDE.U32.X R14, R15, R7, R12, P0 ;  /* 0x000000070f0e7225 */ /* 0x000fca00000e040c */
[----:B------:R-:W-:Y:S01]  /*0660*/  STG.E.64 desc[UR4][R2.64], R14 ;  /* 0x0000000e02007986 */ /* 0x000fe2000c101b04 */
[----:B------:R-:W-:Y:S01]  /*0670*/  BAR.SYNC.DEFER_BLOCKING 0x0 ;  /* 0x0000000000007b1d */ /* 0x000fe20000010000 */
[CC--:B------:R-:W-:Y:S02]  /*0680*/  ISETP.GE.U32.AND P0, PT, R6.reuse, R14.reuse, PT ;  /* 0x0000000e0600720c */ /* 0x0c0fe40003f06070 */
[CC--:B------:R-:W-:Y:S02]  /*0690*/  IADD3 R0, P1, PT, R6.reuse, -R14.reuse, RZ ;  /* 0x8000000e06007210 */ /* 0x0c0fe40007f3e0ff */
[----:B------:R-:W-:Y:S02]  /*06a0*/  IADD3 R11, P2, PT, -R6, R14, RZ ;  /* 0x0000000e060b7210 */ /* 0x000fe40007f5e1ff */
[C---:B------:R-:W-:Y:S01]  /*06b0*/  ISETP.GE.U32.AND.EX P0, PT, R7.reuse, R15, PT, P0 ;  /* 0x0000000f0700720c */ /* 0x040fe20003f06100 */
[----:B------:R-:W-:Y:S02]  /*06c0*/  IMAD.X R10, R7, 0x1, ~R15, P1 ;  /* 0x00000001070a7824 */ /* 0x000fe400008e0e0f */
[----:B------:R-:W-:Y:S01]  /*06d0*/  IMAD.X R13, R15, 0x1, ~R7, P2 ;  /* 0x000000010f0d7824 */ /* 0x000fe200010e0e07 */
[----:B------:R-:W-:-:S04]  /*06e0*/  SEL R11, R0, R11, P0 ;  /* 0x0000000b000b7207 */ /* 0x000fc80000000000 */
[----:B------:R-:W-:Y:S02]  /*06f0*/  SEL R13, R10, R13, P0 ;  /* 0x0000000d0a0d7207 */ /* 0x000fe40000000000 */
[----:B------:R-:W-:-:S05]  /*0700*/  IADD3 R8, P0, PT, R8, R11, RZ ;  /* 0x0000000b08087210 */ /* 0x000fca0007f1e0ff */
[----:B------:R-:W-:-:S05]  /*0710*/  IMAD.X R9, R9, 0x1, R13, P0 ;  /* 0x0000000109097824 */ /* 0x000fca00000e060d */
[----:B------:R-:W-:Y:S01]  /*0720*/  STG.E.64 desc[UR4][R4.64], R8 ;  /* 0x0000000804007986 */ /* 0x000fe2000c101b04 */
[----:B------:R-:W-:Y:S05]  /*0730*/  EXIT ;  /* 0x000000000000794d */ /* 0x000fea0003800000 */
.L_x_0:
[----:B------:R-:W-:-:S00]  /*0740*/  BRA `(.L_x_0) ;  /* 0xfffffffc00fc7947 */ /* 0x000fc0000383ffff */
[----:B------:R-:W-:-:S00]  /*0750*/  NOP ;  /* 0x0000000000007918 */ /* 0x000fc00000000000 */
        /* <DEDUP_REMOVED lines=10> */
.L_x_1:


//--------------------- .nv.shared.reserved.0     --------------------------
	.section	.nv.shared.reserved.0,"aw",@nobits
	.weak		__nv_reservedSMEM_offset_0_alias
	.size		__nv_reservedSMEM_offset_0_alias, 0, 64
	.other		__nv_reservedSMEM_offset_0_alias,@"STO_CUDA_RESERVED_SHARED STV_DEFAULT"
__nv_reservedSMEM_offset_0_alias:
	.zero		0
	.zero		64


//--------------------- .nv.global                --------------------------
	.section	.nv.global,"aw",@nobits
	.align	8
.nv.global:
	.type		mem0,@object
	.size		mem0,(mem1 - mem0)
mem0:
	.zero		8
	.type		mem1,@object
	.size		mem1,(mem2 - mem1)
mem1:
	.zero		8
	.type		mem2,@object
	.size		mem2,(mem3 - mem2)
mem2:
	.zero		4
	.type		mem3,@object
	.size		mem3,(.L_3 - mem3)
mem3:
	.zero		2
.L_3:


//--------------------- .nv.constant0.main        --------------------------
	.section	.nv.constant0.main,"a",@progbits
	.sectionflags	@""
	.align	4
.nv.constant0.main:
	.zero		896


//--------------------- SYMBOLS --------------------------

	.type		.nv.reservedSmem.offset0,@object
	.size		.nv.reservedSmem.offset0,0x4
